//
// Generated by NVIDIA NVVM Compiler
//
// Compiler Build ID: CL-36424714
// Cuda compilation tools, release 13.0, V13.0.88
// Based on NVVM 20.0.0
//

.version 9.0
.target sm_100
.address_size 64

	// .globl	_Z8addarrayPfS_S_i

.visible .entry _Z8addarrayPfS_S_i(
	.param .u64 .ptr .align 1 _Z8addarrayPfS_S_i_param_0,
	.param .u64 .ptr .align 1 _Z8addarrayPfS_S_i_param_1,
	.param .u64 .ptr .align 1 _Z8addarrayPfS_S_i_param_2,
	.param .u32 _Z8addarrayPfS_S_i_param_3
)
{
	.reg .pred 	%p<2>;
	.reg .b32 	%r<6>;
	.reg .b32 	%f<4>;
	.reg .b64 	%rd<11>;

	ld.param.u64 	%rd1, [_Z8addarrayPfS_S_i_param_0];
	ld.param.u64 	%rd2, [_Z8addarrayPfS_S_i_param_1];
	ld.param.u64 	%rd3, [_Z8addarrayPfS_S_i_param_2];
	ld.param.u32 	%r2, [_Z8addarrayPfS_S_i_param_3];
	mov.u32 	%r3, %tid.x;
	mov.u32 	%r4, %ctaid.x;
	mov.u32 	%r5, %ntid.x;
	mad.lo.s32 	%r1, %r4, %r5, %r3;
	setp.ge.s32 	%p1, %r1, %r2;
	@%p1 bra 	$L__BB0_2;
	cvta.to.global.u64 	%rd4, %rd1;
	cvta.to.global.u64 	%rd5, %rd2;
	cvta.to.global.u64 	%rd6, %rd3;
	mul.wide.s32 	%rd7, %r1, 4;
	add.s64 	%rd8, %rd4, %rd7;
	ld.global.f32 	%f1, [%rd8];
	add.s64 	%rd9, %rd5, %rd7;
	ld.global.f32 	%f2, [%rd9];
	add.f32 	%f3, %f1, %f2;
	add.s64 	%rd10, %rd6, %rd7;
	st.global.f32 	[%rd10], %f3;
$L__BB0_2:
	ret;

}


// ===== COMPILED SASS (sm_100) =====

	.target	sm_100

	.elftype	@"ET_EXEC"


//--------------------- .note.nv.tkinfo           --------------------------
	.section	.note.nv.tkinfo,"",@"SHT_NOTE"
	.sectionflags	@"SHF_NOTE_NV_TKINFO"
	.tkinfo
        /*0018*/ 	.word	0x00000002
        /*0030*/ 	.string	""
        /*0030*/ 	.string	"ptxas"
        /*0030*/ 	.string	"Cuda compilation tools, release 13.0, V13.0.88"
        /*0030*/ 	.string	"Build cuda_13.0.r13.0/compiler.36424714_0"
        /*0030*/ 	.string	"-arch sm_100 -m 64 "



//--------------------- .note.nv.cuinfo           --------------------------
	.section	.note.nv.cuinfo,"",@"SHT_NOTE"
	.sectionflags	@"SHF_NOTE_NV_CUINFO"
        /*0018*/ 	.short	0x0002
        /*001a*/ 	.short	0x0064
        /*001c*/ 	.short	0x0082
	.zero		2


//--------------------- .nv.info                  --------------------------
	.section	.nv.info,"",@"SHT_CUDA_INFO"
	.align	4


	//----- nvinfo : EIATTR_REGCOUNT
	.align		4
        /*0000*/ 	.byte	0x04, 0x2f
        /*0002*/ 	.short	(.L_1 - .L_0)
	.align		4
.L_0:
        /*0004*/ 	.word	index@(_Z8addarrayPfS_S_i)
        /*0008*/ 	.word	0x0000000c


	//----- nvinfo : EIATTR_FRAME_SIZE
	.align		4
.L_1:
        /*000c*/ 	.byte	0x04, 0x11
        /*000e*/ 	.short	(.L_3 - .L_2)
	.align		4
.L_2:
        /*0010*/ 	.word	index@(_Z8addarrayPfS_S_i)
        /*0014*/ 	.word	0x00000000


	//----- nvinfo : EIATTR_MIN_STACK_SIZE
	.align		4
.L_3:
        /*0018*/ 	.byte	0x04, 0x12
        /*001a*/ 	.short	(.L_5 - .L_4)
	.align		4
.L_4:
        /*001c*/ 	.word	index@(_Z8addarrayPfS_S_i)
        /*0020*/ 	.word	0x00000000
.L_5:


//--------------------- .nv.compat                --------------------------
	.section	.nv.compat,"",@"SHT_CUDA_COMPAT_INFO"
	.align	4
        /*0000*/ 	.byte	0x02, 0x09, 0x00, 0x00, 0x02, 0x02, 0x01, 0x00, 0x02, 0x05, 0x05, 0x00, 0x03, 0x07, 0x01, 0x01
        /*0010*/ 	.byte	0x02, 0x03, 0x00, 0x00, 0x02, 0x06, 0x01, 0x00, 0x04, 0x0b, 0x08, 0x00, 0x09, 0x00, 0x00, 0x00
        /*0020*/ 	.byte	0x00, 0x00, 0x00, 0x00


//--------------------- .nv.info._Z8addarrayPfS_S_i --------------------------
	.section	.nv.info._Z8addarrayPfS_S_i,"",@"SHT_CUDA_INFO"
	.sectionflags	@""
	.align	4


	//----- nvinfo : EIATTR_CUDA_API_VERSION
	.align		4
        /*0000*/ 	.byte	0x04, 0x37
        /*0002*/ 	.short	(.L_7 - .L_6)
.L_6:
        /*0004*/ 	.word	0x00000082


	//----- nvinfo : EIATTR_KPARAM_INFO
	.align		4
.L_7:
        /*0008*/ 	.byte	0x04, 0x17
        /*000a*/ 	.short	(.L_9 - .L_8)
.L_8:
        /*000c*/ 	.word	0x00000000
        /*0010*/ 	.short	0x0003
        /*0012*/ 	.short	0x0018
        /*0014*/ 	.byte	0x00, 0xf0, 0x11, 0x00


	//----- nvinfo : EIATTR_KPARAM_INFO
	.align		4
.L_9:
        /*0018*/ 	.byte	0x04, 0x17
        /*001a*/ 	.short	(.L_11 - .L_10)
.L_10:
        /*001c*/ 	.word	0x00000000
        /*0020*/ 	.short	0x0002
        /*0022*/ 	.short	0x0010
        /*0024*/ 	.byte	0x00, 0xf5, 0x21, 0x00


	//----- nvinfo : EIATTR_KPARAM_INFO
	.align		4
.L_11:
        /*0028*/ 	.byte	0x04, 0x17
        /*002a*/ 	.short	(.L_13 - .L_12)
.L_12:
        /*002c*/ 	.word	0x00000000
        /*0030*/ 	.short	0x0001
        /*0032*/ 	.short	0x0008
        /*0034*/ 	.byte	0x00, 0xf5, 0x21, 0x00


	//----- nvinfo : EIATTR_KPARAM_INFO
	.align		4
.L_13:
        /*0038*/ 	.byte	0x04, 0x17
        /*003a*/ 	.short	(.L_15 - .L_14)
.L_14:
        /*003c*/ 	.word	0x00000000
        /*0040*/ 	.short	0x0000
        /*0042*/ 	.short	0x0000
        /*0044*/ 	.byte	0x00, 0xf5, 0x21, 0x00


	//----- nvinfo : EIATTR_SPARSE_MMA_MASK
	.align		4
.L_15:
        /*0048*/ 	.byte	0x03, 0x50
        /*004a*/ 	.short	0x0000


	//----- nvinfo : EIATTR_MAXREG_COUNT
	.align		4
        /*004c*/ 	.byte	0x03, 0x1b
        /*004e*/ 	.short	0x00ff


	//----- nvinfo : EIATTR_MERCURY_ISA_VERSION
	.align		4
        /*0050*/ 	.byte	0x03, 0x5f
        /*0052*/ 	.short	0x0101


	//----- nvinfo : EIATTR_VRC_CTA_INIT_COUNT
	.align		4
        /*0054*/ 	.byte	0x02, 0x4a
	.zero		1
	.zero		1


	//----- nvinfo : EIATTR_EXIT_INSTR_OFFSETS
	.align		4
        /*0058*/ 	.byte	0x04, 0x1c
        /*005a*/ 	.short	(.L_17 - .L_16)


	//   ....[0]....
.L_16:
        /*005c*/ 	.word	0x00000070


	//   ....[1]....
        /*0060*/ 	.word	0x00000130


	//----- nvinfo : EIATTR_CBANK_PARAM_SIZE
	.align		4
.L_17:
        /*0064*/ 	.byte	0x03, 0x19
        /*0066*/ 	.short	0x001c


	//----- nvinfo : EIATTR_PARAM_CBANK
	.align		4
        /*0068*/ 	.byte	0x04, 0x0a
        /*006a*/ 	.short	(.L_19 - .L_18)
	.align		4
.L_18:
        /*006c*/ 	.word	index@(.nv.constant0._Z8addarrayPfS_S_i)
        /*0070*/ 	.short	0x0380
        /*0072*/ 	.short	0x001c


	//----- nvinfo : EIATTR_SW_WAR
	.align		4
.L_19:
        /*0074*/ 	.byte	0x04, 0x36
        /*0076*/ 	.short	(.L_21 - .L_20)
.L_20:
        /*0078*/ 	.word	0x00000008
.L_21:


//--------------------- .nv.callgraph             --------------------------
	.section	.nv.callgraph,"",@"SHT_CUDA_CALLGRAPH"
	.align	4
	.sectionentsize	8
	.align		4
        /*0000*/ 	.word	0x00000000
	.align		4
        /*0004*/ 	.word	0xffffffff
	.align		4
        /*0008*/ 	.word	0x00000000
	.align		4
        /*000c*/ 	.word	0xfffffffe
	.align		4
        /*0010*/ 	.word	0x00000000
	.align		4
        /*0014*/ 	.word	0xfffffffd
	.align		4
        /*0018*/ 	.word	0x00000000
	.align		4
        /*001c*/ 	.word	0xfffffffc


//--------------------- .text._Z8addarrayPfS_S_i  --------------------------
	.section	.text._Z8addarrayPfS_S_i,"ax",@progbits
	.align	128
        .global         _Z8addarrayPfS_S_i
        .type           _Z8addarrayPfS_S_i,@function
        .size           _Z8addarrayPfS_S_i,(.L_x_1 - _Z8addarrayPfS_S_i)
        .other          _Z8addarrayPfS_S_i,@"STO_CUDA_ENTRY STV_DEFAULT"
_Z8addarrayPfS_S_i:
.text._Z8addarrayPfS_S_i:
[----:B------:R-:W-:Y:S01]  /*0000*/  LDC R1, c[0x0][0x37c] ;  /* 0x0000df00ff017b82 */ /* 0x000fe20000000800 */
[----:B------:R-:W0:Y:S07]  /*0010*/  S2R R9, SR_TID.X ;  /* 0x0000000000097919 */ /* 0x000e2e0000002100 */
[----:B------:R-:W0:Y:S01]  /*0020*/  S2UR UR4, SR_CTAID.X ;  /* 0x00000000000479c3 */ /* 0x000e220000002500 */
[----:B------:R-:W1:Y:S07]  /*0030*/  LDCU UR5, c[0x0][0x398] ;  /* 0x00007300ff0577ac */ /* 0x000e6e0008000800 */
[----:B------:R-:W0:Y:S02]  /*0040*/  LDC R0, c[0x0][0x360] ;  /* 0x0000d800ff007b82 */ /* 0x000e240000000800 */
[----:B0-----:R-:W-:-:S05]  /*0050*/  IMAD R9, R0, UR4, R9 ;  /* 0x0000000400097c24 */ /* 0x001fca000f8e0209 */
[----:B-1----:R-:W-:-:S13]  /*0060*/  ISETP.GE.AND P0, PT, R9, UR5, PT ;  /* 0x0000000509007c0c */ /* 0x002fda000bf06270 */
[----:B------:R-:W-:Y:S05]  /*0070*/  @P0 EXIT ;  /* 0x000000000000094d */ /* 0x000fea0003800000 */
[----:B------:R-:W0:Y:S01]  /*0080*/  LDC.64 R2, c[0x0][0x380] ;  /* 0x0000e000ff027b82 */ /* 0x000e220000000a00 */
[----:B------:R-:W1:Y:S07]  /*0090*/  LDCU.64 UR4, c[0x0][0x358] ;  /* 0x00006b00ff0477ac */ /* 0x000e6e0008000a00 */
[----:B------:R-:W2:Y:S08]  /*00a0*/  LDC.64 R4, c[0x0][0x388] ;  /* 0x0000e200ff047b82 */ /* 0x000eb00000000a00 */
[----:B------:R-:W3:Y:S01]  /*00b0*/  LDC.64 R6, c[0x0][0x390] ;  /* 0x0000e400ff067b82 */ /* 0x000ee20000000a00 */
[----:B0-----:R-:W-:-:S06]  /*00c0*/  IMAD.WIDE R2, R9, 0x4, R2 ;  /* 0x0000000409027825 */ /* 0x001fcc00078e0202 */
[----:B-1----:R-:W4:Y:S01]  /*00d0*/  LDG.E R2, desc[UR4][R2.64] ;  /* 0x0000000402027981 */ /* 0x002f22000c1e1900 */
[----:B--2---:R-:W-:-:S06]  /*00e0*/  IMAD.WIDE R4, R9, 0x4, R4 ;  /* 0x0000000409047825 */ /* 0x004fcc00078e0204 */
[----:B------:R-:W4:Y:S01]  /*00f0*/  LDG.E R5, desc[UR4][R4.64] ;  /* 0x0000000404057981 */ /* 0x000f22000c1e1900 */
[----:B---3--:R-:W-:-:S04]  /*0100*/  IMAD.WIDE R6, R9, 0x4, R6 ;  /* 0x0000000409067825 */ /* 0x008fc800078e0206 */
[----:B----4-:R-:W-:-:S05]  /*0110*/  FADD R9, R2, R5 ;  /* 0x0000000502097221 */ /* 0x010fca0000000000 */
[----:B------:R-:W-:Y:S01]  /*0120*/  STG.E desc[UR4][R6.64], R9 ;  /* 0x0000000906007986 */ /* 0x000fe2000c101904 */
[----:B------:R-:W-:Y:S05]  /*0130*/  EXIT ;  /* 0x000000000000794d */ /* 0x000fea0003800000 */
.L_x_0:
[----:B------:R-:W-:-:S00]  /*0140*/  BRA `(.L_x_0) ;  /* 0xfffffffc00fc7947 */ /* 0x000fc0000383ffff */
[----:B------:R-:W-:-:S00]  /*0150*/  NOP ;  /* 0x0000000000007918 */ /* 0x000fc00000000000 */
        /* <DEDUP_REMOVED lines=10> */
.L_x_1:


//--------------------- .nv.shared.reserved.0     --------------------------
	.section	.nv.shared.reserved.0,"aw",@nobits
	.weak		__nv_reservedSMEM_offset_0_alias
	.size		__nv_reservedSMEM_offset_0_alias, 0, 64
	.other		__nv_reservedSMEM_offset_0_alias,@"STO_CUDA_RESERVED_SHARED STV_DEFAULT"
__nv_reservedSMEM_offset_0_alias:
	.zero		0
	.zero		64


//--------------------- .nv.constant0._Z8addarrayPfS_S_i --------------------------
	.section	.nv.constant0._Z8addarrayPfS_S_i,"a",@progbits
	.sectionflags	@""
	.align	4
.nv.constant0._Z8addarrayPfS_S_i:
	.zero		924


//--------------------- SYMBOLS --------------------------

	.type		.nv.reservedSmem.offset0,@object
	.size		.nv.reservedSmem.offset0,0x4
